//
// Generated by NVIDIA NVVM Compiler
//
// Compiler Build ID: CL-36424714
// Cuda compilation tools, release 13.0, V13.0.88
// Based on NVVM 20.0.0
//

.version 9.0
.target sm_100
.address_size 64

	// .globl	texture_troubles

.visible .entry texture_troubles(
	.param .u64 .ptr .align 1 texture_troubles_param_0,
	.param .u64 .ptr .align 1 texture_troubles_param_1,
	.param .f32 texture_troubles_param_2,
	.param .u64 texture_troubles_param_3
)
{
	.reg .b32 	%r<8>;
	.reg .b32 	%f<40>;
	.reg .b64 	%rd<10>;

	ld.param.u64 	%rd1, [texture_troubles_param_0];
	ld.param.u64 	%rd2, [texture_troubles_param_1];
	ld.param.f32 	%f1, [texture_troubles_param_2];
	ld.param.u64 	%rd3, [texture_troubles_param_3];
	mov.u32 	%r1, %tid.x;
	cvt.rn.f32.u32 	%f2, %r1;
	mov.u32 	%r2, %tid.y;
	cvt.rn.f32.u32 	%f3, %r2;
	tex.2d.v4.f32.f32 	{%f4, %f5, %f6, %f7}, [%rd3, {%f2, %f3}];
	add.s32 	%r3, %r2, 1;
	cvt.rn.f32.u32 	%f8, %r3;
	tex.2d.v4.f32.f32 	{%f9, %f10, %f11, %f12}, [%rd3, {%f2, %f8}];
	add.s32 	%r4, %r1, 1;
	cvt.rn.f32.u32 	%f13, %r4;
	tex.2d.v4.f32.f32 	{%f14, %f15, %f16, %f17}, [%rd3, {%f13, %f3}];
	tex.2d.v4.f32.f32 	{%f18, %f19, %f20, %f21}, [%rd3, {%f13, %f8}];
	mov.u32 	%r5, %ntid.x;
	mov.u32 	%r6, %ctaid.x;
	mad.lo.s32 	%r7, %r6, %r5, %r1;
	cvta.to.global.u64 	%rd4, %rd2;
	mul.wide.s32 	%rd5, %r7, 8;
	add.s64 	%rd6, %rd4, %rd5;
	ld.global.v2.f32 	{%f22, %f23}, [%rd6];
	cvta.to.global.u64 	%rd7, %rd1;
	mul.f32 	%f24, %f1, %f9;
	fma.rn.f32 	%f25, %f4, 0f3F000000, %f24;
	fma.rn.f32 	%f26, %f22, %f14, %f25;
	fma.rn.f32 	%f27, %f23, %f18, %f26;
	mul.wide.s32 	%rd8, %r7, 16;
	add.s64 	%rd9, %rd7, %rd8;
	mul.f32 	%f28, %f1, %f10;
	fma.rn.f32 	%f29, %f5, 0f3E800000, %f28;
	fma.rn.f32 	%f30, %f22, %f15, %f29;
	fma.rn.f32 	%f31, %f23, %f19, %f30;
	mul.f32 	%f32, %f1, %f11;
	fma.rn.f32 	%f33, %f6, 0f3E000000, %f32;
	fma.rn.f32 	%f34, %f22, %f16, %f33;
	fma.rn.f32 	%f35, %f23, %f20, %f34;
	mul.f32 	%f36, %f1, %f12;
	fma.rn.f32 	%f37, %f7, 0f3D800000, %f36;
	fma.rn.f32 	%f38, %f22, %f17, %f37;
	fma.rn.f32 	%f39, %f23, %f21, %f38;
	st.global.v4.f32 	[%rd9], {%f27, %f31, %f35, %f39};
	ret;

}
	// .globl	surface_stress
.visible .entry surface_stress(
	.param .u64 surface_stress_param_0,
	.param .u64 surface_stress_param_1,
	.param .f32 surface_stress_param_2
)
{
	.reg .b32 	%r<31>;
	.reg .b32 	%f<26>;
	.reg .b64 	%rd<3>;

	ld.param.u64 	%rd1, [surface_stress_param_0];
	ld.param.u64 	%rd2, [surface_stress_param_1];
	ld.param.f32 	%f1, [surface_stress_param_2];
	mov.u32 	%r1, %ctaid.x;
	mov.u32 	%r2, %ntid.x;
	mov.u32 	%r3, %tid.x;
	mad.lo.s32 	%r4, %r1, %r2, %r3;
	suld.b.2d.v4.b32.trap {%r5, %r6, %r7, %r8}, [%rd2, {%r4, %r4}];
	mov.b32 	%f2, %r5;
	mov.b32 	%f3, %r6;
	mov.b32 	%f4, %r7;
	mov.b32 	%f5, %r8;
	add.s32 	%r9, %r4, 1;
	suld.b.2d.v4.b32.zero {%r10, %r11, %r12, %r13}, [%rd2, {%r9, %r4}];
	mov.b32 	%f6, %r10;
	mov.b32 	%f7, %r11;
	mov.b32 	%f8, %r12;
	mov.b32 	%f9, %r13;
	add.s32 	%r14, %r4, 2;
	suld.b.2d.v4.b32.clamp {%r15, %r16, %r17, %r18}, [%rd2, {%r14, %r4}];
	mov.b32 	%f10, %r15;
	mov.b32 	%f11, %r16;
	mov.b32 	%f12, %r17;
	mov.b32 	%f13, %r18;
	mul.f32 	%f14, %f1, %f2;
	mul.f32 	%f15, %f1, %f3;
	mul.f32 	%f16, %f1, %f4;
	mul.f32 	%f17, %f1, %f5;
	mul.f32 	%f18, %f1, %f6;
	mul.f32 	%f19, %f1, %f7;
	mul.f32 	%f20, %f1, %f8;
	mul.f32 	%f21, %f1, %f9;
	mul.f32 	%f22, %f1, %f10;
	mul.f32 	%f23, %f1, %f11;
	mul.f32 	%f24, %f1, %f12;
	mul.f32 	%f25, %f1, %f13;
	mov.b32 	%r19, %f14;
	mov.b32 	%r20, %f15;
	mov.b32 	%r21, %f16;
	mov.b32 	%r22, %f17;
	sust.b.2d.v4.b32.trap 	[%rd1, {%r4, %r4}], {%r19, %r20, %r21, %r22};
	mov.b32 	%r23, %f18;
	mov.b32 	%r24, %f19;
	mov.b32 	%r25, %f20;
	mov.b32 	%r26, %f21;
	sust.b.2d.v4.b32.zero 	[%rd1, {%r9, %r4}], {%r23, %r24, %r25, %r26};
	mov.b32 	%r27, %f22;
	mov.b32 	%r28, %f23;
	mov.b32 	%r29, %f24;
	mov.b32 	%r30, %f25;
	sust.b.2d.v4.b32.clamp 	[%rd1, {%r9, %r4}], {%r27, %r28, %r29, %r30};
	ret;

}


// ===== COMPILED SASS (sm_100) =====

	.target	sm_100

	.elftype	@"ET_EXEC"


//--------------------- .note.nv.tkinfo           --------------------------
	.section	.note.nv.tkinfo,"",@"SHT_NOTE"
	.sectionflags	@"SHF_NOTE_NV_TKINFO"
	.tkinfo
        /*0018*/ 	.word	0x00000002
        /*0030*/ 	.string	""
        /*0030*/ 	.string	"ptxas"
        /*0030*/ 	.string	"Cuda compilation tools, release 13.0, V13.0.88"
        /*0030*/ 	.string	"Build cuda_13.0.r13.0/compiler.36424714_0"
        /*0030*/ 	.string	"-arch sm_100 -m 64 "



//--------------------- .note.nv.cuinfo           --------------------------
	.section	.note.nv.cuinfo,"",@"SHT_NOTE"
	.sectionflags	@"SHF_NOTE_NV_CUINFO"
        /*0018*/ 	.short	0x0002
        /*001a*/ 	.short	0x0064
        /*001c*/ 	.short	0x0082
	.zero		2


//--------------------- .nv.info                  --------------------------
	.section	.nv.info,"",@"SHT_CUDA_INFO"
	.align	4


	//----- nvinfo : EIATTR_REGCOUNT
	.align		4
        /*0000*/ 	.byte	0x04, 0x2f
        /*0002*/ 	.short	(.L_1 - .L_0)
	.align		4
.L_0:
        /*0004*/ 	.word	index@(texture_troubles)
        /*0008*/ 	.word	0x0000001a


	//----- nvinfo : EIATTR_FRAME_SIZE
	.align		4
.L_1:
        /*000c*/ 	.byte	0x04, 0x11
        /*000e*/ 	.short	(.L_3 - .L_2)
	.align		4
.L_2:
        /*0010*/ 	.word	index@(texture_troubles)
        /*0014*/ 	.word	0x00000000


	//----- nvinfo : EIATTR_REGCOUNT
	.align		4
.L_3:
        /*0018*/ 	.byte	0x04, 0x2f
        /*001a*/ 	.short	(.L_5 - .L_4)
	.align		4
.L_4:
        /*001c*/ 	.word	index@(surface_stress)
        /*0020*/ 	.word	0x0000001a


	//----- nvinfo : EIATTR_FRAME_SIZE
	.align		4
.L_5:
        /*0024*/ 	.byte	0x04, 0x11
        /*0026*/ 	.short	(.L_7 - .L_6)
	.align		4
.L_6:
        /*0028*/ 	.word	index@(surface_stress)
        /*002c*/ 	.word	0x00000000


	//----- nvinfo : EIATTR_MIN_STACK_SIZE
	.align		4
.L_7:
        /*0030*/ 	.byte	0x04, 0x12
        /*0032*/ 	.short	(.L_9 - .L_8)
	.align		4
.L_8:
        /*0034*/ 	.word	index@(surface_stress)
        /*0038*/ 	.word	0x00000000


	//----- nvinfo : EIATTR_MIN_STACK_SIZE
	.align		4
.L_9:
        /*003c*/ 	.byte	0x04, 0x12
        /*003e*/ 	.short	(.L_11 - .L_10)
	.align		4
.L_10:
        /*0040*/ 	.word	index@(texture_troubles)
        /*0044*/ 	.word	0x00000000
.L_11:


//--------------------- .nv.compat                --------------------------
	.section	.nv.compat,"",@"SHT_CUDA_COMPAT_INFO"
	.align	4
        /*0000*/ 	.byte	0x02, 0x09, 0x00, 0x00, 0x02, 0x02, 0x02, 0x00, 0x02, 0x05, 0x05, 0x00, 0x03, 0x07, 0x01, 0x01
        /*0010*/ 	.byte	0x02, 0x03, 0x00, 0x00, 0x02, 0x06, 0x01, 0x00, 0x04, 0x0b, 0x08, 0x00, 0x09, 0x00, 0x00, 0x00
        /*0020*/ 	.byte	0x00, 0x00, 0x00, 0x00


//--------------------- .nv.info.surface_stress   --------------------------
	.section	.nv.info.surface_stress,"",@"SHT_CUDA_INFO"
	.sectionflags	@""
	.align	4


	//----- nvinfo : EIATTR_CUDA_API_VERSION
	.align		4
        /*0000*/ 	.byte	0x04, 0x37
        /*0002*/ 	.short	(.L_13 - .L_12)
.L_12:
        /*0004*/ 	.word	0x00000082


	//----- nvinfo : EIATTR_KPARAM_INFO
	.align		4
.L_13:
        /*0008*/ 	.byte	0x04, 0x17
        /*000a*/ 	.short	(.L_15 - .L_14)
.L_14:
        /*000c*/ 	.word	0x00000000
        /*0010*/ 	.short	0x0002
        /*0012*/ 	.short	0x0010
        /*0014*/ 	.byte	0x00, 0xf0, 0x11, 0x00


	//----- nvinfo : EIATTR_KPARAM_INFO
	.align		4
.L_15:
        /*0018*/ 	.byte	0x04, 0x17
        /*001a*/ 	.short	(.L_17 - .L_16)
.L_16:
        /*001c*/ 	.word	0x00000000
        /*0020*/ 	.short	0x0001
        /*0022*/ 	.short	0x0008
        /*0024*/ 	.byte	0x00, 0xf0, 0x21, 0x00


	//----- nvinfo : EIATTR_KPARAM_INFO
	.align		4
.L_17:
        /*0028*/ 	.byte	0x04, 0x17
        /*002a*/ 	.short	(.L_19 - .L_18)
.L_18:
        /*002c*/ 	.word	0x00000000
        /*0030*/ 	.short	0x0000
        /*0032*/ 	.short	0x0000
        /*0034*/ 	.byte	0x00, 0xf0, 0x21, 0x00


	//----- nvinfo : EIATTR_SPARSE_MMA_MASK
	.align		4
.L_19:
        /*0038*/ 	.byte	0x03, 0x50
        /*003a*/ 	.short	0x0000


	//----- nvinfo : EIATTR_MAXREG_COUNT
	.align		4
        /*003c*/ 	.byte	0x03, 0x1b
        /*003e*/ 	.short	0x00ff


	//----- nvinfo : EIATTR_MERCURY_ISA_VERSION
	.align		4
        /*0040*/ 	.byte	0x03, 0x5f
        /*0042*/ 	.short	0x0101


	//----- nvinfo : EIATTR_VRC_CTA_INIT_COUNT
	.align		4
        /*0044*/ 	.byte	0x02, 0x4a
	.zero		1
	.zero		1


	//----- nvinfo : EIATTR_EXIT_INSTR_OFFSETS
	.align		4
        /*0048*/ 	.byte	0x04, 0x1c
        /*004a*/ 	.short	(.L_21 - .L_20)


	//   ....[0]....
.L_20:
        /*004c*/ 	.word	0x00000260


	//----- nvinfo : EIATTR_CBANK_PARAM_SIZE
	.align		4
.L_21:
        /*0050*/ 	.byte	0x03, 0x19
        /*0052*/ 	.short	0x0014


	//----- nvinfo : EIATTR_PARAM_CBANK
	.align		4
        /*0054*/ 	.byte	0x04, 0x0a
        /*0056*/ 	.short	(.L_23 - .L_22)
	.align		4
.L_22:
        /*0058*/ 	.word	index@(.nv.constant0.surface_stress)
        /*005c*/ 	.short	0x0380
        /*005e*/ 	.short	0x0014


	//----- nvinfo : EIATTR_SW_WAR
	.align		4
.L_23:
        /*0060*/ 	.byte	0x04, 0x36
        /*0062*/ 	.short	(.L_25 - .L_24)
.L_24:
        /*0064*/ 	.word	0x00000008
.L_25:


//--------------------- .nv.info.texture_troubles --------------------------
	.section	.nv.info.texture_troubles,"",@"SHT_CUDA_INFO"
	.sectionflags	@""
	.align	4


	//----- nvinfo : EIATTR_CUDA_API_VERSION
	.align		4
        /*0000*/ 	.byte	0x04, 0x37
        /*0002*/ 	.short	(.L_27 - .L_26)
.L_26:
        /*0004*/ 	.word	0x00000082


	//----- nvinfo : EIATTR_KPARAM_INFO
	.align		4
.L_27:
        /*0008*/ 	.byte	0x04, 0x17
        /*000a*/ 	.short	(.L_29 - .L_28)
.L_28:
        /*000c*/ 	.word	0x00000000
        /*0010*/ 	.short	0x0003
        /*0012*/ 	.short	0x0018
        /*0014*/ 	.byte	0x00, 0xf0, 0x21, 0x00


	//----- nvinfo : EIATTR_KPARAM_INFO
	.align		4
.L_29:
        /*0018*/ 	.byte	0x04, 0x17
        /*001a*/ 	.short	(.L_31 - .L_30)
.L_30:
        /*001c*/ 	.word	0x00000000
        /*0020*/ 	.short	0x0002
        /*0022*/ 	.short	0x0010
        /*0024*/ 	.byte	0x00, 0xf0, 0x11, 0x00


	//----- nvinfo : EIATTR_KPARAM_INFO
	.align		4
.L_31:
        /*0028*/ 	.byte	0x04, 0x17
        /*002a*/ 	.short	(.L_33 - .L_32)
.L_32:
        /*002c*/ 	.word	0x00000000
        /*0030*/ 	.short	0x0001
        /*0032*/ 	.short	0x0008
        /*0034*/ 	.byte	0x00, 0xf5, 0x21, 0x00


	//----- nvinfo : EIATTR_KPARAM_INFO
	.align		4
.L_33:
        /*0038*/ 	.byte	0x04, 0x17
        /*003a*/ 	.short	(.L_35 - .L_34)
.L_34:
        /*003c*/ 	.word	0x00000000
        /*0040*/ 	.short	0x0000
        /*0042*/ 	.short	0x0000
        /*0044*/ 	.byte	0x00, 0xf5, 0x21, 0x00


	//----- nvinfo : EIATTR_SPARSE_MMA_MASK
	.align		4
.L_35:
        /*0048*/ 	.byte	0x03, 0x50
        /*004a*/ 	.short	0x0000


	//----- nvinfo : EIATTR_MAXREG_COUNT
	.align		4
        /*004c*/ 	.byte	0x03, 0x1b
        /*004e*/ 	.short	0x00ff


	//----- nvinfo : EIATTR_MERCURY_ISA_VERSION
	.align		4
        /*0050*/ 	.byte	0x03, 0x5f
        /*0052*/ 	.short	0x0101


	//----- nvinfo : EIATTR_VRC_CTA_INIT_COUNT
	.align		4
        /*0054*/ 	.byte	0x02, 0x4a
	.zero		1
	.zero		1


	//----- nvinfo : EIATTR_EXIT_INSTR_OFFSETS
	.align		4
        /*0058*/ 	.byte	0x04, 0x1c
        /*005a*/ 	.short	(.L_37 - .L_36)


	//   ....[0]....
.L_36:
        /*005c*/ 	.word	0x00000320


	//----- nvinfo : EIATTR_CBANK_PARAM_SIZE
	.align		4
.L_37:
        /*0060*/ 	.byte	0x03, 0x19
        /*0062*/ 	.short	0x0020


	//----- nvinfo : EIATTR_PARAM_CBANK
	.align		4
        /*0064*/ 	.byte	0x04, 0x0a
        /*0066*/ 	.short	(.L_39 - .L_38)
	.align		4
.L_38:
        /*0068*/ 	.word	index@(.nv.constant0.texture_troubles)
        /*006c*/ 	.short	0x0380
        /*006e*/ 	.short	0x0020


	//----- nvinfo : EIATTR_SW_WAR
	.align		4
.L_39:
        /*0070*/ 	.byte	0x04, 0x36
        /*0072*/ 	.short	(.L_41 - .L_40)
.L_40:
        /*0074*/ 	.word	0x00000008
.L_41:


//--------------------- .nv.callgraph             --------------------------
	.section	.nv.callgraph,"",@"SHT_CUDA_CALLGRAPH"
	.align	4
	.sectionentsize	8
	.align		4
        /*0000*/ 	.word	0x00000000
	.align		4
        /*0004*/ 	.word	0xffffffff
	.align		4
        /*0008*/ 	.word	0x00000000
	.align		4
        /*000c*/ 	.word	0xfffffffe
	.align		4
        /*0010*/ 	.word	0x00000000
	.align		4
        /*0014*/ 	.word	0xfffffffd
	.align		4
        /*0018*/ 	.word	0x00000000
	.align		4
        /*001c*/ 	.word	0xfffffffc


//--------------------- .text.surface_stress      --------------------------
	.section	.text.surface_stress,"ax",@progbits
	.align	128
        .global         surface_stress
        .type           surface_stress,@function
        .size           surface_stress,(.L_x_2 - surface_stress)
        .other          surface_stress,@"STO_CUDA_ENTRY STV_DEFAULT"
surface_stress:
.text.surface_stress:
[----:B------:R-:W-:Y:S01]  /*0000*/  LDC R1, c[0x0][0x37c] ;  /* 0x0000df00ff017b82 */ /* 0x000fe20000000800 */
[----:B------:R-:W0:Y:S07]  /*0010*/  S2R R3, SR_TID.X ;  /* 0x0000000000037919 */ /* 0x000e2e0000002100 */
[----:B------:R-:W0:Y:S01]  /*0020*/  S2UR UR4, SR_CTAID.X ;  /* 0x00000000000479c3 */ /* 0x000e220000002500 */
[----:B------:R-:W1:Y:S07]  /*0030*/  LDCU UR5, c[0x0][0x388] ;  /* 0x00007100ff0577ac */ /* 0x000e6e0008000800 */
[----:B------:R-:W0:Y:S02]  /*0040*/  LDC R20, c[0x0][0x360] ;  /* 0x0000d800ff147b82 */ /* 0x000e240000000800 */
[----:B0-----:R-:W-:Y:S01]  /*0050*/  IMAD R20, R20, UR4, R3 ;  /* 0x0000000414147c24 */ /* 0x001fe2000f8e0203 */
[----:B------:R-:W0:Y:S04]  /*0060*/  LDCU UR4, c[0x0][0x390] ;  /* 0x00007200ff0477ac */ /* 0x000e280008000800 */
[----:B------:R-:W-:-:S02]  /*0070*/  MOV R21, R20 ;  /* 0x0000001400157202 */ /* 0x000fc40000000f00 */
[C---:B------:R-:W-:Y:S02]  /*0080*/  IADD3 R4, PT, PT, R20.reuse, 0x2, RZ ;  /* 0x0000000214047810 */ /* 0x040fe40007ffe0ff */
[-C--:B------:R-:W-:Y:S01]  /*0090*/  MOV R5, R20.reuse ;  /* 0x0000001400057202 */ /* 0x080fe20000000f00 */
[----:B-1----:R-:W5:Y:S01]  /*00a0*/  SULD.D.BA.2D.128.STRONG.SM.TRAP R12, [R20], UR5 ;  /* 0x70ff0500140c7f99 */ /* 0x002f6200081ead00 */
[----:B------:R-:W-:Y:S02]  /*00b0*/  IADD3 R22, PT, PT, R20, 0x1, RZ ;  /* 0x0000000114167810 */ /* 0x000fe40007ffe0ff */
[-C--:B------:R-:W-:Y:S02]  /*00c0*/  MOV R23, R20.reuse ;  /* 0x0000001400177202 */ /* 0x080fe40000000f00 */
[----:B------:R-:W5:Y:S02]  /*00d0*/  SULD.D.BA.2D.128.STRONG.SM R4, [R4], UR5 ;  /* 0x68ff050004047f99 */ /* 0x000f6400081ead00 */
[----:B------:R1:W5:Y:S02]  /*00e0*/  SULD.D.BA.2D.128.STRONG.SM.IGN R8, [R22], UR5 ;  /* 0x60ff050016087f99 */ /* 0x00036400081ead00 */
[----:B-1----:R-:W1:Y:S01]  /*00f0*/  LDCU UR5, c[0x0][0x380] ;  /* 0x00007000ff0577ac */ /* 0x002e620008000800 */
[----:B------:R-:W-:-:S02]  /*0100*/  MOV R2, R20 ;  /* 0x0000001400027202 */ /* 0x000fc40000000f00 */
[-C--:B------:R-:W-:Y:S02]  /*0110*/  MOV R3, R20.reuse ;  /* 0x0000001400037202 */ /* 0x080fe40000000f00 */
[----:B------:R-:W-:Y:S02]  /*0120*/  MOV R19, R20 ;  /* 0x0000001400137202 */ /* 0x000fe40000000f00 */
[----:B------:R-:W-:Y:S02]  /*0130*/  MOV R18, R22 ;  /* 0x0000001600127202 */ /* 0x000fe40000000f00 */
[----:B------:R-:W-:Y:S02]  /*0140*/  MOV R17, R20 ;  /* 0x0000001400117202 */ /* 0x000fe40000000f00 */
[----:B------:R-:W-:Y:S01]  /*0150*/  MOV R16, R22 ;  /* 0x0000001600107202 */ /* 0x000fe20000000f00 */
[----:B------:R-:W-:-:S04]  /*0160*/  DEPBAR.LE SB5, 0x2 ;  /* 0x0000d0800000791a */ /* 0x000fc80000000000 */
[----:B0-----:R-:W-:Y:S01]  /*0170*/  FMUL R12, R12, UR4 ;  /* 0x000000040c0c7c20 */ /* 0x001fe20008400000 */
[----:B------:R-:W-:Y:S01]  /*0180*/  FMUL R13, R13, UR4 ;  /* 0x000000040d0d7c20 */ /* 0x000fe20008400000 */
[----:B------:R-:W-:Y:S01]  /*0190*/  FMUL R14, R14, UR4 ;  /* 0x000000040e0e7c20 */ /* 0x000fe20008400000 */
[----:B------:R-:W-:Y:S01]  /*01a0*/  FMUL R15, R15, UR4 ;  /* 0x000000040f0f7c20 */ /* 0x000fe20008400000 */
[----:B-----5:R-:W-:Y:S01]  /*01b0*/  FMUL R4, R4, UR4 ;  /* 0x0000000404047c20 */ /* 0x020fe20008400000 */
[----:B------:R-:W-:Y:S01]  /*01c0*/  FMUL R5, R5, UR4 ;  /* 0x0000000405057c20 */ /* 0x000fe20008400000 */
[----:B------:R-:W-:Y:S01]  /*01d0*/  FMUL R8, R8, UR4 ;  /* 0x0000000408087c20 */ /* 0x000fe20008400000 */
[----:B------:R-:W-:Y:S01]  /*01e0*/  FMUL R9, R9, UR4 ;  /* 0x0000000409097c20 */ /* 0x000fe20008400000 */
[----:B------:R-:W-:Y:S01]  /*01f0*/  FMUL R10, R10, UR4 ;  /* 0x000000040a0a7c20 */ /* 0x000fe20008400000 */
[----:B------:R-:W-:Y:S01]  /*0200*/  FMUL R11, R11, UR4 ;  /* 0x000000040b0b7c20 */ /* 0x000fe20008400000 */
[----:B------:R-:W-:Y:S01]  /*0210*/  FMUL R6, R6, UR4 ;  /* 0x0000000406067c20 */ /* 0x000fe20008400000 */
[----:B------:R-:W-:Y:S01]  /*0220*/  FMUL R7, R7, UR4 ;  /* 0x0000000407077c20 */ /* 0x000fe20008400000 */
[----:B-1----:R0:W-:Y:S01]  /*0230*/  SUST.D.BA.2D.128.STRONG.SM.TRAP [R2], R12, UR5 ;  /* 0x70ff050c02007f9d */ /* 0x0021e2000810ad00 */
[----:B------:R0:W-:Y:S02]  /*0240*/  SUST.D.BA.2D.128.STRONG.SM.IGN [R18], R8, UR5 ;  /* 0x60ff050812007f9d */ /* 0x0001e4000810ad00 */
[----:B------:R0:W-:Y:S02]  /*0250*/  SUST.D.BA.2D.128.STRONG.SM [R16], R4, UR5 ;  /* 0x68ff050410007f9d */ /* 0x0001e4000810ad00 */
[----:B0-----:R-:W-:Y:S05]  /*0260*/  EXIT ;  /* 0x000000000000794d */ /* 0x001fea0003800000 */
.L_x_0:
[----:B------:R-:W-:-:S00]  /*0270*/  BRA `(.L_x_0) ;  /* 0xfffffffc00fc7947 */ /* 0x000fc0000383ffff */
[----:B------:R-:W-:-:S00]  /*0280*/  NOP ;  /* 0x0000000000007918 */ /* 0x000fc00000000000 */
[----:B------:R-:W-:-:S00]  /*0290*/  NOP ;  /* 0x0000000000007918 */ /* 0x000fc00000000000 */
[----:B------:R-:W-:-:S00]  /*02a0*/  NOP ;  /* 0x0000000000007918 */ /* 0x000fc00000000000 */
[----:B------:R-:W-:-:S00]  /*02b0*/  NOP ;  /* 0x0000000000007918 */ /* 0x000fc00000000000 */
[----:B------:R-:W-:-:S00]  /*02c0*/  NOP ;  /* 0x0000000000007918 */ /* 0x000fc00000000000 */
[----:B------:R-:W-:-:S00]  /*02d0*/  NOP ;  /* 0x0000000000007918 */ /* 0x000fc00000000000 */
[----:B------:R-:W-:-:S00]  /*02e0*/  NOP ;  /* 0x0000000000007918 */ /* 0x000fc00000000000 */
[----:B------:R-:W-:-:S00]  /*02f0*/  NOP ;  /* 0x0000000000007918 */ /* 0x000fc00000000000 */
.L_x_2:


//--------------------- .text.texture_troubles    --------------------------
	.section	.text.texture_troubles,"ax",@progbits
	.align	128
        .global         texture_troubles
        .type           texture_troubles,@function
        .size           texture_troubles,(.L_x_3 - texture_troubles)
        .other          texture_troubles,@"STO_CUDA_ENTRY STV_DEFAULT"
texture_troubles:
.text.texture_troubles:
[----:B------:R-:W-:Y:S01]  /*0000*/  LDC R1, c[0x0][0x37c] ;  /* 0x0000df00ff017b82 */ /* 0x000fe20000000800 */
[----:B------:R-:W0:Y:S01]  /*0010*/  S2R R9, SR_TID.Y ;  /* 0x0000000000097919 */ /* 0x000e220000002200 */
[----:B------:R-:W1:Y:S01]  /*0020*/  LDCU UR4, c[0x0][0x398] ;  /* 0x00007300ff0477ac */ /* 0x000e620008000800 */
[----:B------:R-:W-:Y:S01]  /*0030*/  HFMA2 R22, -RZ, RZ, -3, 0 ;  /* 0xc2000000ff167431 */ /* 0x000fe200000001ff */
[----:B------:R-:W2:Y:S01]  /*0040*/  S2R R0, SR_TID.X ;  /* 0x0000000000007919 */ /* 0x000ea20000002100 */
[----:B------:R-:W-:Y:S01]  /*0050*/  UMOV UR5, URZ ;  /* 0x000000ff00057c82 */ /* 0x000fe20008000000 */
[----:B0-----:R-:W-:Y:S02]  /*0060*/  IADD3 R2, PT, PT, R9, 0x1, RZ ;  /* 0x0000000109027810 */ /* 0x001fe40007ffe0ff */
[----:B------:R-:W-:Y:S02]  /*0070*/  I2FP.F32.U32 R9, R9 ;  /* 0x0000000900097245 */ /* 0x000fe40000201000 */
[----:B--2---:R-:W-:-:S02]  /*0080*/  IADD3 R3, PT, PT, R0, 0x1, RZ ;  /* 0x0000000100037810 */ /* 0x004fc40007ffe0ff */
[----:B------:R-:W-:Y:S02]  /*0090*/  I2FP.F32.U32 R8, R0 ;  /* 0x0000000000087245 */ /* 0x000fe40000201000 */
[----:B------:R-:W-:Y:S02]  /*00a0*/  I2FP.F32.U32 R5, R2 ;  /* 0x0000000200057245 */ /* 0x000fe40000201000 */
[----:B------:R-:W-:Y:S02]  /*00b0*/  I2FP.F32.U32 R14, R3 ;  /* 0x00000003000e7245 */ /* 0x000fe40000201000 */
[----:B------:R-:W-:Y:S02]  /*00c0*/  MOV R4, R8 ;  /* 0x0000000800047202 */ /* 0x000fe40000000f00 */
[----:B------:R-:W-:Y:S02]  /*00d0*/  MOV R15, R9 ;  /* 0x00000009000f7202 */ /* 0x000fe40000000f00 */
[----:B------:R-:W-:-:S02]  /*00e0*/  MOV R3, R5 ;  /* 0x0000000500037202 */ /* 0x000fc40000000f00 */
[----:B------:R-:W-:Y:S01]  /*00f0*/  MOV R2, R14 ;  /* 0x0000000e00027202 */ /* 0x000fe20000000f00 */
[----:B-1----:R-:W5:Y:S01]  /*0100*/  TEX.LL R6, R4, R4, R22, UR4, 2D ;  /* 0x28ff041604047f60 */ /* 0x002f6200089e0f06 */
[----:B------:R-:W5:Y:S01]  /*0110*/  TEX.LL R10, R8, R8, R22, UR4, 2D ;  /* 0x28ff041608087f60 */ /* 0x000f6200089e0f0a */
[----:B------:R-:W5:Y:S03]  /*0120*/  TEX.LL R14, R16, R14, R22, UR4, 2D ;  /* 0x28ff04160e107f60 */ /* 0x000f6600089e0f0e */
[----:B------:R0:W5:Y:S01]  /*0130*/  TEX.LL R2, R12, R2, R22, UR4, 2D ;  /* 0x28ff0416020c7f60 */ /* 0x00016200089e0f02 */
[----:B------:R-:W1:Y:S01]  /*0140*/  S2R R23, SR_CTAID.X ;  /* 0x0000000000177919 */ /* 0x000e620000002500 */
[----:B------:R-:W2:Y:S01]  /*0150*/  LDC.64 R18, c[0x0][0x388] ;  /* 0x0000e200ff127b82 */ /* 0x000ea20000000a00 */
[----:B------:R-:W1:Y:S07]  /*0160*/  LDCU UR6, c[0x0][0x360] ;  /* 0x00006c00ff0677ac */ /* 0x000e6e0008000800 */
[----:B------:R-:W3:Y:S01]  /*0170*/  LDC.64 R20, c[0x0][0x380] ;  /* 0x0000e000ff147b82 */ /* 0x000ee20000000a00 */
[----:B0-----:R-:W0:Y:S01]  /*0180*/  LDCU.64 UR4, c[0x0][0x358] ;  /* 0x00006b00ff0477ac */ /* 0x001e220008000a00 */
[----:B-1----:R-:W-:Y:S01]  /*0190*/  IMAD R23, R23, UR6, R0 ;  /* 0x0000000617177c24 */ /* 0x002fe2000f8e0200 */
[----:B------:R-:W1:Y:S03]  /*01a0*/  LDCU UR6, c[0x0][0x390] ;  /* 0x00007200ff0677ac */ /* 0x000e660008000800 */
[----:B--2---:R-:W-:-:S06]  /*01b0*/  IMAD.WIDE R18, R23, 0x8, R18 ;  /* 0x0000000817127825 */ /* 0x004fcc00078e0212 */
[----:B0-----:R-:W2:Y:S01]  /*01c0*/  LDG.E.64 R18, desc[UR4][R18.64] ;  /* 0x0000000412127981 */ /* 0x001ea2000c1e1b00 */
[----:B---3--:R-:W-:Y:S01]  /*01d0*/  IMAD.WIDE R20, R23, 0x10, R20 ;  /* 0x0000001017147825 */ /* 0x008fe200078e0214 */
[----:B------:R-:W-:-:S04]  /*01e0*/  DEPBAR.LE SB5, 0x3 ;  /* 0x0000d0c00000791a */ /* 0x000fc80000000000 */
[----:B-1----:R-:W-:Y:S01]  /*01f0*/  FMUL R23, R4, UR6 ;  /* 0x0000000604177c20 */ /* 0x002fe20008400000 */
[----:B------:R-:W-:Y:S01]  /*0200*/  FMUL R0, R5, UR6 ;  /* 0x0000000605007c20 */ /* 0x000fe20008400000 */
[----:B------:R-:W-:Y:S01]  /*0210*/  FMUL R5, R6, UR6 ;  /* 0x0000000606057c20 */ /* 0x000fe20008400000 */
[----:B------:R-:W-:Y:S01]  /*0220*/  FMUL R4, R7, UR6 ;  /* 0x0000000607047c20 */ /* 0x000fe20008400000 */
[----:B------:R-:W-:-:S04]  /*0230*/  DEPBAR.LE SB5, 0x2 ;  /* 0x0000d0800000791a */ /* 0x000fc80000000000 */
[----:B------:R-:W-:Y:S01]  /*0240*/  FFMA R23, R8, 0.5, R23 ;  /* 0x3f00000008177823 */ /* 0x000fe20000000017 */
[----:B------:R-:W-:Y:S01]  /*0250*/  FFMA R0, R9, 0.25, R0 ;  /* 0x3e80000009007823 */ /* 0x000fe20000000000 */
[----:B------:R-:W-:Y:S01]  /*0260*/  FFMA R5, R10, 0.125, R5 ;  /* 0x3e0000000a057823 */ /* 0x000fe20000000005 */
[----:B------:R-:W-:Y:S01]  /*0270*/  FFMA R4, R11, 0.0625, R4 ;  /* 0x3d8000000b047823 */ /* 0x000fe20000000004 */
[----:B------:R-:W-:-:S04]  /*0280*/  DEPBAR.LE SB5, 0x1 ;  /* 0x0000d0400000791a */ /* 0x000fc80000000000 */
[-C--:B--2---:R-:W-:Y:S01]  /*0290*/  FFMA R23, R16, R18.reuse, R23 ;  /* 0x0000001210177223 */ /* 0x084fe20000000017 */
[-C--:B------:R-:W-:Y:S01]  /*02a0*/  FFMA R0, R17, R18.reuse, R0 ;  /* 0x0000001211007223 */ /* 0x080fe20000000000 */
[-C--:B------:R-:W-:Y:S01]  /*02b0*/  FFMA R5, R14, R18.reuse, R5 ;  /* 0x000000120e057223 */ /* 0x080fe20000000005 */
[----:B------:R-:W-:Y:S01]  /*02c0*/  FFMA R4, R15, R18, R4 ;  /* 0x000000120f047223 */ /* 0x000fe20000000004 */
[-C--:B-----5:R-:W-:Y:S01]  /*02d0*/  FFMA R12, R12, R19.reuse, R23 ;  /* 0x000000130c0c7223 */ /* 0x0a0fe20000000017 */
[-C--:B------:R-:W-:Y:S01]  /*02e0*/  FFMA R13, R13, R19.reuse, R0 ;  /* 0x000000130d0d7223 */ /* 0x080fe20000000000 */
[-C--:B------:R-:W-:Y:S01]  /*02f0*/  FFMA R14, R2, R19.reuse, R5 ;  /* 0x00000013020e7223 */ /* 0x080fe20000000005 */
[----:B------:R-:W-:-:S05]  /*0300*/  FFMA R15, R3, R19, R4 ;  /* 0x00000013030f7223 */ /* 0x000fca0000000004 */
[----:B------:R-:W-:Y:S01]  /*0310*/  STG.E.128 desc[UR4][R20.64], R12 ;  /* 0x0000000c14007986 */ /* 0x000fe2000c101d04 */
[----:B------:R-:W-:Y:S05]  /*0320*/  EXIT ;  /* 0x000000000000794d */ /* 0x000fea0003800000 */
.L_x_1:
        /* <DEDUP_REMOVED lines=13> */
.L_x_3:


//--------------------- .nv.shared.reserved.0     --------------------------
	.section	.nv.shared.reserved.0,"aw",@nobits
	.weak		__nv_reservedSMEM_offset_0_alias
	.size		__nv_reservedSMEM_offset_0_alias, 0, 64
	.other		__nv_reservedSMEM_offset_0_alias,@"STO_CUDA_RESERVED_SHARED STV_DEFAULT"
__nv_reservedSMEM_offset_0_alias:
	.zero		0
	.zero		64


//--------------------- .nv.constant0.surface_stress --------------------------
	.section	.nv.constant0.surface_stress,"a",@progbits
	.sectionflags	@""
	.align	4
.nv.constant0.surface_stress:
	.zero		916


//--------------------- .nv.constant0.texture_troubles --------------------------
	.section	.nv.constant0.texture_troubles,"a",@progbits
	.sectionflags	@""
	.align	4
.nv.constant0.texture_troubles:
	.zero		928


//--------------------- SYMBOLS --------------------------

	.type		.nv.reservedSmem.offset0,@object
	.size		.nv.reservedSmem.offset0,0x4
